//
// Generated by NVIDIA NVVM Compiler
//
// Compiler Build ID: CL-36424714
// Cuda compilation tools, release 13.0, V13.0.88
// Based on NVVM 20.0.0
//

.version 9.0
.target sm_100
.address_size 64

	// .globl	PBD_3

.visible .entry PBD_3(
	.param .u64 .ptr .align 1 PBD_3_param_0,
	.param .u64 .ptr .align 1 PBD_3_param_1,
	.param .u32 PBD_3_param_2
)
{
	.reg .pred 	%p<2>;
	.reg .b32 	%r<7>;
	.reg .b32 	%f<10>;
	.reg .b64 	%rd<8>;

	ld.param.u64 	%rd1, [PBD_3_param_0];
	ld.param.u64 	%rd2, [PBD_3_param_1];
	ld.param.u32 	%r2, [PBD_3_param_2];
	mov.u32 	%r3, %ntid.x;
	mov.u32 	%r4, %ctaid.x;
	mov.u32 	%r5, %tid.x;
	mad.lo.s32 	%r1, %r3, %r4, %r5;
	setp.gt.s32 	%p1, %r1, %r2;
	@%p1 bra 	$L__BB0_2;
	cvta.to.global.u64 	%rd3, %rd1;
	cvta.to.global.u64 	%rd4, %rd2;
	mul.wide.s32 	%rd5, %r1, 12;
	add.s64 	%rd6, %rd3, %rd5;
	ld.global.f32 	%f1, [%rd6];
	ld.global.f32 	%f2, [%rd6+4];
	ld.global.f32 	%f3, [%rd6+8];
	add.s64 	%rd7, %rd4, %rd5;
	ld.global.f32 	%f4, [%rd7];
	ld.global.f32 	%f5, [%rd7+4];
	ld.global.f32 	%f6, [%rd7+8];
	add.f32 	%f7, %f1, %f4;
	add.f32 	%f8, %f2, %f5;
	add.f32 	%f9, %f3, %f6;
	st.global.f32 	[%rd6], %f7;
	st.global.f32 	[%rd6+4], %f8;
	st.global.f32 	[%rd6+8], %f9;
	mov.b32 	%r6, 0;
	st.global.u32 	[%rd7], %r6;
	st.global.u32 	[%rd7+4], %r6;
	st.global.u32 	[%rd7+8], %r6;
$L__BB0_2:
	ret;

}


// ===== COMPILED SASS (sm_100) =====

	.target	sm_100

	.elftype	@"ET_EXEC"


//--------------------- .note.nv.tkinfo           --------------------------
	.section	.note.nv.tkinfo,"",@"SHT_NOTE"
	.sectionflags	@"SHF_NOTE_NV_TKINFO"
	.tkinfo
        /*0018*/ 	.word	0x00000002
        /*0030*/ 	.string	""
        /*0030*/ 	.string	"ptxas"
        /*0030*/ 	.string	"Cuda compilation tools, release 13.0, V13.0.88"
        /*0030*/ 	.string	"Build cuda_13.0.r13.0/compiler.36424714_0"
        /*0030*/ 	.string	"-arch sm_100 -m 64 "



//--------------------- .note.nv.cuinfo           --------------------------
	.section	.note.nv.cuinfo,"",@"SHT_NOTE"
	.sectionflags	@"SHF_NOTE_NV_CUINFO"
        /*0018*/ 	.short	0x0002
        /*001a*/ 	.short	0x0064
        /*001c*/ 	.short	0x0082
	.zero		2


//--------------------- .nv.info                  --------------------------
	.section	.nv.info,"",@"SHT_CUDA_INFO"
	.align	4


	//----- nvinfo : EIATTR_REGCOUNT
	.align		4
        /*0000*/ 	.byte	0x04, 0x2f
        /*0002*/ 	.short	(.L_1 - .L_0)
	.align		4
.L_0:
        /*0004*/ 	.word	index@(PBD_3)
        /*0008*/ 	.word	0x0000000e


	//----- nvinfo : EIATTR_FRAME_SIZE
	.align		4
.L_1:
        /*000c*/ 	.byte	0x04, 0x11
        /*000e*/ 	.short	(.L_3 - .L_2)
	.align		4
.L_2:
        /*0010*/ 	.word	index@(PBD_3)
        /*0014*/ 	.word	0x00000000


	//----- nvinfo : EIATTR_MIN_STACK_SIZE
	.align		4
.L_3:
        /*0018*/ 	.byte	0x04, 0x12
        /*001a*/ 	.short	(.L_5 - .L_4)
	.align		4
.L_4:
        /*001c*/ 	.word	index@(PBD_3)
        /*0020*/ 	.word	0x00000000
.L_5:


//--------------------- .nv.compat                --------------------------
	.section	.nv.compat,"",@"SHT_CUDA_COMPAT_INFO"
	.align	4
        /*0000*/ 	.byte	0x02, 0x09, 0x00, 0x00, 0x02, 0x02, 0x01, 0x00, 0x02, 0x05, 0x05, 0x00, 0x03, 0x07, 0x01, 0x01
        /*0010*/ 	.byte	0x02, 0x03, 0x00, 0x00, 0x02, 0x06, 0x01, 0x00, 0x04, 0x0b, 0x08, 0x00, 0x09, 0x00, 0x00, 0x00
        /*0020*/ 	.byte	0x00, 0x00, 0x00, 0x00


//--------------------- .nv.info.PBD_3            --------------------------
	.section	.nv.info.PBD_3,"",@"SHT_CUDA_INFO"
	.sectionflags	@""
	.align	4


	//----- nvinfo : EIATTR_CUDA_API_VERSION
	.align		4
        /*0000*/ 	.byte	0x04, 0x37
        /*0002*/ 	.short	(.L_7 - .L_6)
.L_6:
        /*0004*/ 	.word	0x00000082


	//----- nvinfo : EIATTR_KPARAM_INFO
	.align		4
.L_7:
        /*0008*/ 	.byte	0x04, 0x17
        /*000a*/ 	.short	(.L_9 - .L_8)
.L_8:
        /*000c*/ 	.word	0x00000000
        /*0010*/ 	.short	0x0002
        /*0012*/ 	.short	0x0010
        /*0014*/ 	.byte	0x00, 0xf0, 0x11, 0x00


	//----- nvinfo : EIATTR_KPARAM_INFO
	.align		4
.L_9:
        /*0018*/ 	.byte	0x04, 0x17
        /*001a*/ 	.short	(.L_11 - .L_10)
.L_10:
        /*001c*/ 	.word	0x00000000
        /*0020*/ 	.short	0x0001
        /*0022*/ 	.short	0x0008
        /*0024*/ 	.byte	0x00, 0xf5, 0x21, 0x00


	//----- nvinfo : EIATTR_KPARAM_INFO
	.align		4
.L_11:
        /*0028*/ 	.byte	0x04, 0x17
        /*002a*/ 	.short	(.L_13 - .L_12)
.L_12:
        /*002c*/ 	.word	0x00000000
        /*0030*/ 	.short	0x0000
        /*0032*/ 	.short	0x0000
        /*0034*/ 	.byte	0x00, 0xf5, 0x21, 0x00


	//----- nvinfo : EIATTR_SPARSE_MMA_MASK
	.align		4
.L_13:
        /*0038*/ 	.byte	0x03, 0x50
        /*003a*/ 	.short	0x0000


	//----- nvinfo : EIATTR_MAXREG_COUNT
	.align		4
        /*003c*/ 	.byte	0x03, 0x1b
        /*003e*/ 	.short	0x00ff


	//----- nvinfo : EIATTR_MERCURY_ISA_VERSION
	.align		4
        /*0040*/ 	.byte	0x03, 0x5f
        /*0042*/ 	.short	0x0101


	//----- nvinfo : EIATTR_VRC_CTA_INIT_COUNT
	.align		4
        /*0044*/ 	.byte	0x02, 0x4a
	.zero		1
	.zero		1


	//----- nvinfo : EIATTR_EXIT_INSTR_OFFSETS
	.align		4
        /*0048*/ 	.byte	0x04, 0x1c
        /*004a*/ 	.short	(.L_15 - .L_14)


	//   ....[0]....
.L_14:
        /*004c*/ 	.word	0x00000070


	//   ....[1]....
        /*0050*/ 	.word	0x000001c0


	//----- nvinfo : EIATTR_CBANK_PARAM_SIZE
	.align		4
.L_15:
        /*0054*/ 	.byte	0x03, 0x19
        /*0056*/ 	.short	0x0014


	//----- nvinfo : EIATTR_PARAM_CBANK
	.align		4
        /*0058*/ 	.byte	0x04, 0x0a
        /*005a*/ 	.short	(.L_17 - .L_16)
	.align		4
.L_16:
        /*005c*/ 	.word	index@(.nv.constant0.PBD_3)
        /*0060*/ 	.short	0x0380
        /*0062*/ 	.short	0x0014


	//----- nvinfo : EIATTR_SW_WAR
	.align		4
.L_17:
        /*0064*/ 	.byte	0x04, 0x36
        /*0066*/ 	.short	(.L_19 - .L_18)
.L_18:
        /*0068*/ 	.word	0x00000008
.L_19:


//--------------------- .nv.callgraph             --------------------------
	.section	.nv.callgraph,"",@"SHT_CUDA_CALLGRAPH"
	.align	4
	.sectionentsize	8
	.align		4
        /*0000*/ 	.word	0x00000000
	.align		4
        /*0004*/ 	.word	0xffffffff
	.align		4
        /*0008*/ 	.word	0x00000000
	.align		4
        /*000c*/ 	.word	0xfffffffe
	.align		4
        /*0010*/ 	.word	0x00000000
	.align		4
        /*0014*/ 	.word	0xfffffffd
	.align		4
        /*0018*/ 	.word	0x00000000
	.align		4
        /*001c*/ 	.word	0xfffffffc


//--------------------- .text.PBD_3               --------------------------
	.section	.text.PBD_3,"ax",@progbits
	.align	128
        .global         PBD_3
        .type           PBD_3,@function
        .size           PBD_3,(.L_x_1 - PBD_3)
        .other          PBD_3,@"STO_CUDA_ENTRY STV_DEFAULT"
PBD_3:
.text.PBD_3:
[----:B------:R-:W-:Y:S01]  /*0000*/  LDC R1, c[0x0][0x37c] ;  /* 0x0000df00ff017b82 */ /* 0x000fe20000000800 */
[----:B------:R-:W0:Y:S01]  /*0010*/  S2R R7, SR_CTAID.X ;  /* 0x0000000000077919 */ /* 0x000e220000002500 */
[----:B------:R-:W0:Y:S01]  /*0020*/  LDCU UR4, c[0x0][0x360] ;  /* 0x00006c00ff0477ac */ /* 0x000e220008000800 */
[----:B------:R-:W0:Y:S01]  /*0030*/  S2R R0, SR_TID.X ;  /* 0x0000000000007919 */ /* 0x000e220000002100 */
[----:B------:R-:W1:Y:S01]  /*0040*/  LDCU UR5, c[0x0][0x390] ;  /* 0x00007200ff0577ac */ /* 0x000e620008000800 */
[----:B0-----:R-:W-:-:S05]  /*0050*/  IMAD R7, R7, UR4, R0 ;  /* 0x0000000407077c24 */ /* 0x001fca000f8e0200 */
[----:B-1----:R-:W-:-:S13]  /*0060*/  ISETP.GT.AND P0, PT, R7, UR5, PT ;  /* 0x0000000507007c0c */ /* 0x002fda000bf04270 */
[----:B------:R-:W-:Y:S05]  /*0070*/  @P0 EXIT ;  /* 0x000000000000094d */ /* 0x000fea0003800000 */
[----:B------:R-:W0:Y:S01]  /*0080*/  LDC.64 R2, c[0x0][0x380] ;  /* 0x0000e000ff027b82 */ /* 0x000e220000000a00 */
[----:B------:R-:W1:Y:S07]  /*0090*/  LDCU.64 UR4, c[0x0][0x358] ;  /* 0x00006b00ff0477ac */ /* 0x000e6e0008000a00 */
[----:B------:R-:W2:Y:S01]  /*00a0*/  LDC.64 R4, c[0x0][0x388] ;  /* 0x0000e200ff047b82 */ /* 0x000ea20000000a00 */
[----:B0-----:R-:W-:-:S05]  /*00b0*/  IMAD.WIDE R2, R7, 0xc, R2 ;  /* 0x0000000c07027825 */ /* 0x001fca00078e0202 */
[----:B-1----:R-:W3:Y:S01]  /*00c0*/  LDG.E R0, desc[UR4][R2.64] ;  /* 0x0000000402007981 */ /* 0x002ee2000c1e1900 */
[----:B--2---:R-:W-:-:S03]  /*00d0*/  IMAD.WIDE R4, R7, 0xc, R4 ;  /* 0x0000000c07047825 */ /* 0x004fc600078e0204 */
[----:B------:R-:W2:Y:S04]  /*00e0*/  LDG.E R6, desc[UR4][R2.64+0x4] ;  /* 0x0000040402067981 */ /* 0x000ea8000c1e1900 */
[----:B------:R-:W4:Y:S04]  /*00f0*/  LDG.E R7, desc[UR4][R2.64+0x8] ;  /* 0x0000080402077981 */ /* 0x000f28000c1e1900 */
[----:B------:R-:W3:Y:S04]  /*0100*/  LDG.E R9, desc[UR4][R4.64] ;  /* 0x0000000404097981 */ /* 0x000ee8000c1e1900 */
[----:B------:R-:W2:Y:S04]  /*0110*/  LDG.E R11, desc[UR4][R4.64+0x4] ;  /* 0x00000404040b7981 */ /* 0x000ea8000c1e1900 */
[----:B------:R-:W4:Y:S01]  /*0120*/  LDG.E R8, desc[UR4][R4.64+0x8] ;  /* 0x0000080404087981 */ /* 0x000f22000c1e1900 */
[----:B---3--:R-:W-:Y:S01]  /*0130*/  FADD R9, R0, R9 ;  /* 0x0000000900097221 */ /* 0x008fe20000000000 */
[----:B--2---:R-:W-:Y:S01]  /*0140*/  FADD R11, R6, R11 ;  /* 0x0000000b060b7221 */ /* 0x004fe20000000000 */
[----:B----4-:R-:W-:-:S03]  /*0150*/  FADD R7, R7, R8 ;  /* 0x0000000807077221 */ /* 0x010fc60000000000 */
[----:B------:R-:W-:Y:S04]  /*0160*/  STG.E desc[UR4][R2.64], R9 ;  /* 0x0000000902007986 */ /* 0x000fe8000c101904 */
[----:B------:R-:W-:Y:S04]  /*0170*/  STG.E desc[UR4][R2.64+0x4], R11 ;  /* 0x0000040b02007986 */ /* 0x000fe8000c101904 */
[----:B------:R-:W-:Y:S04]  /*0180*/  STG.E desc[UR4][R2.64+0x8], R7 ;  /* 0x0000080702007986 */ /* 0x000fe8000c101904 */
[----:B------:R-:W-:Y:S04]  /*0190*/  STG.E desc[UR4][R4.64], RZ ;  /* 0x000000ff04007986 */ /* 0x000fe8000c101904 */
[----:B------:R-:W-:Y:S04]  /*01a0*/  STG.E desc[UR4][R4.64+0x4], RZ ;  /* 0x000004ff04007986 */ /* 0x000fe8000c101904 */
[----:B------:R-:W-:Y:S01]  /*01b0*/  STG.E desc[UR4][R4.64+0x8], RZ ;  /* 0x000008ff04007986 */ /* 0x000fe2000c101904 */
[----:B------:R-:W-:Y:S05]  /*01c0*/  EXIT ;  /* 0x000000000000794d */ /* 0x000fea0003800000 */
.L_x_0:
[----:B------:R-:W-:-:S00]  /*01d0*/  BRA `(.L_x_0) ;  /* 0xfffffffc00fc7947 */ /* 0x000fc0000383ffff */
[----:B------:R-:W-:-:S00]  /*01e0*/  NOP ;  /* 0x0000000000007918 */ /* 0x000fc00000000000 */
        /* <DEDUP_REMOVED lines=9> */
.L_x_1:


//--------------------- .nv.shared.reserved.0     --------------------------
	.section	.nv.shared.reserved.0,"aw",@nobits
	.weak		__nv_reservedSMEM_offset_0_alias
	.size		__nv_reservedSMEM_offset_0_alias, 0, 64
	.other		__nv_reservedSMEM_offset_0_alias,@"STO_CUDA_RESERVED_SHARED STV_DEFAULT"
__nv_reservedSMEM_offset_0_alias:
	.zero		0
	.zero		64


//--------------------- .nv.constant0.PBD_3       --------------------------
	.section	.nv.constant0.PBD_3,"a",@progbits
	.sectionflags	@""
	.align	4
.nv.constant0.PBD_3:
	.zero		916


//--------------------- SYMBOLS --------------------------

	.type		.nv.reservedSmem.offset0,@object
	.size		.nv.reservedSmem.offset0,0x4
